	.headerflags	@"EF_CUDA_TEXMODE_UNIFIED EF_CUDA_64BIT_ADDRESS EF_CUDA_ACCELERATORS EF_CUDA_SM90 EF_CUDA_VIRTUAL_SM(EF_CUDA_SM90)"
	.elftype	@"ET_EXEC"


//--------------------- .nv.info                  --------------------------
	.section	.nv.info,"",@"SHT_CUDA_INFO"
	.align	4


	//----- nvinfo : EIATTR_REGCOUNT
	.align		4
        /*0000*/ 	.byte	0x04, 0x2f
        /*0002*/ 	.short	(.L_3 - .L_2)
	.align		4
.L_2:
        /*0004*/ 	.word	index@(triton_poi_fused__native_batch_norm_legit_no_training_relu_1)
        /*0008*/ 	.word	0x0000001c


	//----- nvinfo : EIATTR_MIN_STACK_SIZE
	.align		4
.L_3:
        /*000c*/ 	.byte	0x04, 0x12
        /*000e*/ 	.short	(.L_5 - .L_4)
	.align		4
.L_4:
        /*0010*/ 	.word	index@(triton_poi_fused__native_batch_norm_legit_no_training_relu_1)
        /*0014*/ 	.word	0x00000000


	//----- nvinfo : EIATTR_FRAME_SIZE
	.align		4
.L_5:
        /*0018*/ 	.byte	0x04, 0x11
        /*001a*/ 	.short	(.L_7 - .L_6)
	.align		4
.L_6:
        /*001c*/ 	.word	index@(triton_poi_fused__native_batch_norm_legit_no_training_relu_1)
        /*0020*/ 	.word	0x00000000


	//----- nvinfo : EIATTR_MIN_STACK_SIZE
	.align		4
.L_7:
        /*0024*/ 	.byte	0x04, 0x12
        /*0026*/ 	.short	(.L_9 - .L_8)
	.align		4
.L_8:
        /*0028*/ 	.word	index@(triton_poi_fused__native_batch_norm_legit_no_training_relu_1)
        /*002c*/ 	.word	0x00000000
.L_9:


//--------------------- .nv.info.triton_poi_fused__native_batch_norm_legit_no_training_relu_1 --------------------------
	.section	.nv.info.triton_poi_fused__native_batch_norm_legit_no_training_relu_1,"",@"SHT_CUDA_INFO"
	.sectionflags	@""
	.align	4


	//----- nvinfo : EIATTR_CUDA_API_VERSION
	.align		4
        /*0000*/ 	.byte	0x04, 0x37
        /*0002*/ 	.short	(.L_11 - .L_10)
.L_10:
        /*0004*/ 	.word	0x0000007c


	//----- nvinfo : EIATTR_KPARAM_INFO
	.align		4
.L_11:
        /*0008*/ 	.byte	0x04, 0x17
        /*000a*/ 	.short	(.L_13 - .L_12)
.L_12:
        /*000c*/ 	.word	0x00000000
        /*0010*/ 	.short	0x0006
        /*0012*/ 	.short	0x0030
        /*0014*/ 	.byte	0x00, 0xf0, 0x11, 0x00


	//----- nvinfo : EIATTR_KPARAM_INFO
	.align		4
.L_13:
        /*0018*/ 	.byte	0x04, 0x17
        /*001a*/ 	.short	(.L_15 - .L_14)
.L_14:
        /*001c*/ 	.word	0x00000000
        /*0020*/ 	.short	0x0005
        /*0022*/ 	.short	0x0028
        /*0024*/ 	.byte	0x00, 0xf4, 0x21, 0x00


	//----- nvinfo : EIATTR_KPARAM_INFO
	.align		4
.L_15:
        /*0028*/ 	.byte	0x04, 0x17
        /*002a*/ 	.short	(.L_17 - .L_16)
.L_16:
        /*002c*/ 	.word	0x00000000
        /*0030*/ 	.short	0x0004
        /*0032*/ 	.short	0x0020
        /*0034*/ 	.byte	0x00, 0xf4, 0x21, 0x00


	//----- nvinfo : EIATTR_KPARAM_INFO
	.align		4
.L_17:
        /*0038*/ 	.byte	0x04, 0x17
        /*003a*/ 	.short	(.L_19 - .L_18)
.L_18:
        /*003c*/ 	.word	0x00000000
        /*0040*/ 	.short	0x0003
        /*0042*/ 	.short	0x0018
        /*0044*/ 	.byte	0x00, 0xf4, 0x21, 0x00


	//----- nvinfo : EIATTR_KPARAM_INFO
	.align		4
.L_19:
        /*0048*/ 	.byte	0x04, 0x17
        /*004a*/ 	.short	(.L_21 - .L_20)
.L_20:
        /*004c*/ 	.word	0x00000000
        /*0050*/ 	.short	0x0002
        /*0052*/ 	.short	0x0010
        /*0054*/ 	.byte	0x00, 0xf4, 0x21, 0x00


	//----- nvinfo : EIATTR_KPARAM_INFO
	.align		4
.L_21:
        /*0058*/ 	.byte	0x04, 0x17
        /*005a*/ 	.short	(.L_23 - .L_22)
.L_22:
        /*005c*/ 	.word	0x00000000
        /*0060*/ 	.short	0x0001
        /*0062*/ 	.short	0x0008
        /*0064*/ 	.byte	0x00, 0xf4, 0x21, 0x00


	//----- nvinfo : EIATTR_KPARAM_INFO
	.align		4
.L_23:
        /*0068*/ 	.byte	0x04, 0x17
        /*006a*/ 	.short	(.L_25 - .L_24)
.L_24:
        /*006c*/ 	.word	0x00000000
        /*0070*/ 	.short	0x0000
        /*0072*/ 	.short	0x0000
        /*0074*/ 	.byte	0x00, 0xf4, 0x21, 0x00


	//----- nvinfo : EIATTR_SPARSE_MMA_MASK
	.align		4
.L_25:
        /*0078*/ 	.byte	0x03, 0x50
        /*007a*/ 	.short	0x0000


	//----- nvinfo : EIATTR_MAXREG_COUNT
	.align		4
        /*007c*/ 	.byte	0x03, 0x1b
        /*007e*/ 	.short	0x00ff


	//----- nvinfo : EIATTR_EXIT_INSTR_OFFSETS
	.align		4
        /*0080*/ 	.byte	0x04, 0x1c
        /*0082*/ 	.short	(.L_27 - .L_26)


	//   ....[0]....
.L_26:
        /*0084*/ 	.word	0x00000550


	//   ....[1]....
        /*0088*/ 	.word	0x00000570


	//----- nvinfo : EIATTR_REQNTID
	.align		4
.L_27:
        /*008c*/ 	.byte	0x04, 0x10
        /*008e*/ 	.short	(.L_29 - .L_28)
.L_28:
        /*0090*/ 	.word	0x00000100
        /*0094*/ 	.word	0x00000001
        /*0098*/ 	.word	0x00000001


	//----- nvinfo : EIATTR_CBANK_PARAM_SIZE
	.align		4
.L_29:
        /*009c*/ 	.byte	0x03, 0x19
        /*009e*/ 	.short	0x0034


	//----- nvinfo : EIATTR_PARAM_CBANK
	.align		4
        /*00a0*/ 	.byte	0x04, 0x0a
        /*00a2*/ 	.short	(.L_31 - .L_30)
	.align		4
.L_30:
        /*00a4*/ 	.word	index@(.nv.constant0.triton_poi_fused__native_batch_norm_legit_no_training_relu_1)
        /*00a8*/ 	.short	0x0210
        /*00aa*/ 	.short	0x0034


	//----- nvinfo : EIATTR_SW_WAR
	.align		4
.L_31:
        /*00ac*/ 	.byte	0x04, 0x36
        /*00ae*/ 	.short	(.L_33 - .L_32)
.L_32:
        /*00b0*/ 	.word	0x00000008
.L_33:


//--------------------- .nv.callgraph             --------------------------
	.section	.nv.callgraph,"",@"SHT_CUDA_CALLGRAPH"
	.align	4
	.sectionentsize	8
	.align		4
        /*0000*/ 	.word	0x00000000
	.align		4
        /*0004*/ 	.word	0xffffffff
	.align		4
        /*0008*/ 	.word	0x00000000
	.align		4
        /*000c*/ 	.word	0xfffffffe
	.align		4
        /*0010*/ 	.word	0x00000000
	.align		4
        /*0014*/ 	.word	0xfffffffd
	.align		4
        /*0018*/ 	.word	0x00000000
	.align		4
        /*001c*/ 	.word	0xfffffffc


//--------------------- .nv.constant4             --------------------------
	.section	.nv.constant4,"a",@progbits
	.align	8
	.align		8
.nv.constant4:
        /*0000*/ 	.dword	_$_str
	.align		8
        /*0008*/ 	.dword	_$_str_$_2


//--------------------- .text.triton_poi_fused__native_batch_norm_legit_no_training_relu_1 --------------------------
	.section	.text.triton_poi_fused__native_batch_norm_legit_no_training_relu_1,"ax",@progbits
	.align	128
        .global         triton_poi_fused__native_batch_norm_legit_no_training_relu_1
        .type           triton_poi_fused__native_batch_norm_legit_no_training_relu_1,@function
        .size           triton_poi_fused__native_batch_norm_legit_no_training_relu_1,(.L_x_1 - triton_poi_fused__native_batch_norm_legit_no_training_relu_1)
        .other          triton_poi_fused__native_batch_norm_legit_no_training_relu_1,@"STO_CUDA_ENTRY STV_DEFAULT"
triton_poi_fused__native_batch_norm_legit_no_training_relu_1:
.text.triton_poi_fused__native_batch_norm_legit_no_training_relu_1:
[----:B------:R-:W0:Y:S01]  /*0000*/  LDC R1, c[0x0][0x28] ;  /* 0x00000a00ff017b82 */ /* 0x000e220000000800 */
[----:B------:R-:W1:Y:S01]  /*0010*/  S2R R0, SR_TID.X ;  /* 0x0000000000007919 */ /* 0x000e620000002100 */
[----:B------:R-:W-:Y:S01]  /*0020*/  HFMA2.MMA R2, -RZ, RZ, 0, 0 ;  /* 0x00000000ff027435 */ /* 0x000fe200000001ff */
[----:B------:R-:W-:-:S05]  /*0030*/  IMAD.MOV.U32 R6, RZ, RZ, RZ ;  /* 0x000000ffff067224 */ /* 0x000fca00078e00ff */
[----:B------:R-:W2:Y:S01]  /*0040*/  LDC.64 R4, c[0x0][0x220] ;  /* 0x00008800ff047b82 */ /* 0x000ea20000000a00 */
[----:B------:R-:W3:Y:S01]  /*0050*/  S2R R3, SR_CTAID.X ;  /* 0x0000000000037919 */ /* 0x000ee20000002500 */
[----:B------:R-:W-:Y:S01]  /*0060*/  CS2R R12, SRZ ;  /* 0x00000000000c7805 */ /* 0x000fe2000001ff00 */
[----:B------:R-:W-:-:S05]  /*0070*/  ULDC.64 UR4, c[0x0][0x208] ;  /* 0x0000820000047ab9 */ /* 0x000fca0000000a00 */
[----:B------:R-:W4:Y:S08]  /*0080*/  LDC.64 R22, c[0x0][0x218] ;  /* 0x00008600ff167b82 */ /* 0x000f300000000a00 */
[----:B------:R-:W5:Y:S08]  /*0090*/  LDC.64 R24, c[0x0][0x210] ;  /* 0x00008400ff187b82 */ /* 0x000f700000000a00 */
[----:B------:R-:W4:Y:S01]  /*00a0*/  LDC.64 R10, c[0x0][0x228] ;  /* 0x00008a00ff0a7b82 */ /* 0x000f220000000a00 */
[----:B-1----:R-:W-:-:S07]  /*00b0*/  SHF.L.U32 R0, R0, 0x1, RZ ;  /* 0x0000000100007819 */ /* 0x002fce00000006ff */
[----:B------:R-:W1:Y:S01]  /*00c0*/  LDC.64 R14, c[0x0][0x230] ;  /* 0x00008c00ff0e7b82 */ /* 0x000e620000000a00 */
[----:B------:R-:W-:-:S04]  /*00d0*/  LOP3.LUT R0, R0, 0x1fe, RZ, 0xc0, !PT ;  /* 0x000001fe00007812 */ /* 0x000fc800078ec0ff */
[----:B---3--:R-:W-:-:S04]  /*00e0*/  LEA R3, R3, R0, 0x9 ;  /* 0x0000000003037211 */ /* 0x008fc800078e48ff */
[C---:B------:R-:W-:Y:S01]  /*00f0*/  ISETP.GE.AND P0, PT, R3.reuse, 0x74480, PT ;  /* 0x000744800300780c */ /* 0x040fe20003f06270 */
[----:B------:R-:W-:-:S04]  /*0100*/  IMAD.HI R0, R3, -0x7319a973, R2 ;  /* 0x8ce6568d03007827 */ /* 0x000fc800078e0202 */
[----:B------:R-:W-:Y:S01]  /*0110*/  VIADD R7, R3, 0x1 ;  /* 0x0000000103077836 */ /* 0x000fe20000000000 */
[----:B------:R-:W-:-:S03]  /*0120*/  SHF.R.U32.HI R9, RZ, 0x1f, R0 ;  /* 0x0000001fff097819 */ /* 0x000fc60000011600 */
[----:B------:R-:W-:Y:S01]  /*0130*/  IMAD.HI R6, R7, -0x7319a973, R6 ;  /* 0x8ce6568d07067827 */ /* 0x000fe200078e0206 */
[----:B------:R-:W-:-:S04]  /*0140*/  LEA.HI.SX32 R9, R0, R9, 0x15 ;  /* 0x0000000900097211 */ /* 0x000fc800078faaff */
[----:B------:R-:W-:Y:S02]  /*0150*/  SHF.R.U32.HI R7, RZ, 0x1f, R6 ;  /* 0x0000001fff077819 */ /* 0x000fe40000011606 */
[----:B------:R-:W-:Y:S02]  /*0160*/  LEA.HI R0, R9, R9, RZ, 0x5 ;  /* 0x0000000909007211 */ /* 0x000fe400078f28ff */
[----:B------:R-:W-:Y:S02]  /*0170*/  LEA.HI.SX32 R17, R6, R7, 0x15 ;  /* 0x0000000706117211 */ /* 0x000fe400078faaff */
[----:B------:R-:W-:Y:S02]  /*0180*/  LOP3.LUT R0, R0, 0xffffffe0, RZ, 0xc0, !PT ;  /* 0xffffffe000007812 */ /* 0x000fe400078ec0ff */
[----:B------:R-:W-:Y:S02]  /*0190*/  LEA.HI R2, R17, R17, RZ, 0x5 ;  /* 0x0000001111027211 */ /* 0x000fe400078f28ff */
[----:B------:R-:W-:-:S02]  /*01a0*/  IADD3 R9, R9, -R0, RZ ;  /* 0x8000000009097210 */ /* 0x000fc40007ffe0ff */
[----:B------:R-:W-:Y:S02]  /*01b0*/  LOP3.LUT R0, R2, 0xffffffe0, RZ, 0xc0, !PT ;  /* 0xffffffe002007812 */ /* 0x000fe400078ec0ff */
[----:B------:R-:W-:Y:S01]  /*01c0*/  MOV R2, RZ ;  /* 0x000000ff00027202 */ /* 0x000fe20000000f00 */
[----:B--2---:R-:W-:-:S04]  /*01d0*/  IMAD.WIDE R6, R9, 0x4, R4 ;  /* 0x0000000409067825 */ /* 0x004fc800078e0204 */
[----:B------:R-:W-:Y:S01]  /*01e0*/  IMAD.IADD R17, R17, 0x1, -R0 ;  /* 0x0000000111117824 */ /* 0x000fe200078e0a00 */
[----:B------:R-:W2:Y:S03]  /*01f0*/  @!P0 LDG.E.EL R2, desc[UR4][R6.64] ;  /* 0x0000000406028981 */ /* 0x000ea6000c2e1900 */
[----:B------:R-:W-:-:S05]  /*0200*/  IMAD.WIDE R20, R17, 0x4, R4 ;  /* 0x0000000411147825 */ /* 0x000fca00078e0204 */
[----:B------:R5:W3:Y:S01]  /*0210*/  @!P0 LDG.E.EL R12, desc[UR4][R20.64] ;  /* 0x00000004140c8981 */ /* 0x000ae2000c2e1900 */
[----:B------:R-:W-:Y:S01]  /*0220*/  HFMA2.MMA R0, -RZ, RZ, 0, 0 ;  /* 0x00000000ff007435 */ /* 0x000fe200000001ff */
[----:B------:R-:W-:Y:S01]  /*0230*/  CS2R R4, SRZ ;  /* 0x0000000000047805 */ /* 0x000fe2000001ff00 */
[----:B----4-:R-:W-:-:S04]  /*0240*/  IMAD.WIDE R18, R9, 0x4, R22 ;  /* 0x0000000409127825 */ /* 0x010fc800078e0216 */
[----:B------:R-:W-:Y:S01]  /*0250*/  IMAD.WIDE R22, R17, 0x4, R22 ;  /* 0x0000000411167825 */ /* 0x000fe200078e0216 */
[----:B------:R-:W4:Y:S03]  /*0260*/  @!P0 LDG.E.EL R13, desc[UR4][R18.64] ;  /* 0x00000004120d8981 */ /* 0x000f26000c2e1900 */
[----:B-----5:R-:W-:Y:S01]  /*0270*/  IMAD.WIDE R20, R3, 0x4, R24 ;  /* 0x0000000403147825 */ /* 0x020fe200078e0218 */
[----:B------:R-:W5:Y:S03]  /*0280*/  @!P0 LDG.E.EL R0, desc[UR4][R22.64] ;  /* 0x0000000416008981 */ /* 0x000f66000c2e1900 */
[C---:B0-----:R-:W-:Y:S01]  /*0290*/  IMAD.WIDE R6, R9.reuse, 0x4, R10 ;  /* 0x0000000409067825 */ /* 0x041fe200078e020a */
[----:B------:R-:W5:Y:S03]  /*02a0*/  @!P0 LDG.E.64 R4, desc[UR4][R20.64] ;  /* 0x0000000414048981 */ /* 0x000f66000c1e1b00 */
[----:B-1----:R-:W-:-:S04]  /*02b0*/  IMAD.WIDE R8, R9, 0x4, R14 ;  /* 0x0000000409087825 */ /* 0x002fc800078e020e */
[----:B------:R-:W-:-:S04]  /*02c0*/  IMAD.WIDE R10, R17, 0x4, R10 ;  /* 0x00000004110a7825 */ /* 0x000fc800078e020a */
[----:B------:R-:W-:Y:S01]  /*02d0*/  IMAD.WIDE R24, R17, 0x4, R14 ;  /* 0x0000000411187825 */ /* 0x000fe200078e020e */
[----:B------:R-:W-:Y:S02]  /*02e0*/  CS2R R16, SRZ ;  /* 0x0000000000107805 */ /* 0x000fe4000001ff00 */
[----:B------:R-:W-:-:S04]  /*02f0*/  CS2R R14, SRZ ;  /* 0x00000000000e7805 */ /* 0x000fc8000001ff00 */
[----:B------:R0:W4:Y:S04]  /*0300*/  @!P0 LDG.E.EL R16, desc[UR4][R6.64] ;  /* 0x0000000406108981 */ /* 0x000128000c2e1900 */
[----:B------:R-:W4:Y:S04]  /*0310*/  @!P0 LDG.E.EL R17, desc[UR4][R10.64] ;  /* 0x000000040a118981 */ /* 0x000f28000c2e1900 */
[----:B------:R1:W4:Y:S01]  /*0320*/  @!P0 LDG.E.EL R15, desc[UR4][R8.64] ;  /* 0x00000004080f8981 */ /* 0x000322000c2e1900 */
[----:B0-----:R-:W0:Y:S03]  /*0330*/  LDC.64 R6, c[0x0][0x238] ;  /* 0x00008e00ff067b82 */ /* 0x001e260000000a00 */
[----:B------:R-:W4:Y:S01]  /*0340*/  @!P0 LDG.E.EL R14, desc[UR4][R24.64] ;  /* 0x00000004180e8981 */ /* 0x000f22000c2e1900 */
[----:B0-----:R-:W-:-:S04]  /*0350*/  IMAD.WIDE R6, R3, 0x4, R6 ;  /* 0x0000000403067825 */ /* 0x001fc800078e0206 */
[----:B--2---:R-:W-:-:S04]  /*0360*/  FADD R2, R2, 9.9999997473787516356e-06 ;  /* 0x3727c5ac02027421 */ /* 0x004fc80000000000 */
[----:B------:R-:W0:Y:S01]  /*0370*/  MUFU.SQRT R18, R2 ;  /* 0x0000000200127308 */ /* 0x000e220000002000 */
[----:B---3--:R-:W-:-:S07]  /*0380*/  FADD R12, R12, 9.9999997473787516356e-06 ;  /* 0x3727c5ac0c0c7421 */ /* 0x008fce0000000000 */
[----:B------:R-:W2:Y:S01]  /*0390*/  MUFU.SQRT R19, R12 ;  /* 0x0000000c00137308 */ /* 0x000ea20000002000 */
[C---:B0-----:R-:W-:Y:S02]  /*03a0*/  FSETP.GT.AND P1, PT, R18.reuse, 8.50705917302346158658e+37, PT ;  /* 0x7e8000001200780b */ /* 0x041fe40003f24000 */
[----:B------:R-:W-:Y:S02]  /*03b0*/  FSETP.GEU.AND P3, PT, R18, 1.175494350822287508e-38, PT ;  /* 0x008000001200780b */ /* 0x000fe40003f6e000 */
[C---:B--2---:R-:W-:Y:S02]  /*03c0*/  FSETP.GT.AND P2, PT, R19.reuse, 8.50705917302346158658e+37, PT ;  /* 0x7e8000001300780b */ /* 0x044fe40003f44000 */
[----:B------:R-:W-:-:S07]  /*03d0*/  FSETP.GEU.AND P4, PT, R19, 1.175494350822287508e-38, PT ;  /* 0x008000001300780b */ /* 0x000fce0003f8e000 */
[----:B------:R-:W-:-:S04]  /*03e0*/  @P1 FMUL R18, R18, 0.25 ;  /* 0x3e80000012121820 */ /* 0x000fc80000400000 */
[----:B------:R-:W-:Y:S01]  /*03f0*/  @!P3 FMUL R18, R18, 16777216 ;  /* 0x4b8000001212b820 */ /* 0x000fe20000400000 */
[----:B------:R-:W-:-:S04]  /*0400*/  @P2 FMUL R19, R19, 0.25 ;  /* 0x3e80000013132820 */ /* 0x000fc80000400000 */
[----:B------:R-:W-:Y:S01]  /*0410*/  @!P4 FMUL R19, R19, 16777216 ;  /* 0x4b8000001313c820 */ /* 0x000fe20000400000 */
[----:B------:R-:W0:Y:S01]  /*0420*/  MUFU.RCP R18, R18 ;  /* 0x0000001200127308 */ /* 0x000e220000001000 */
[----:B------:R-:W-:-:S07]  /*0430*/  MOV R2, 0x3e800000 ;  /* 0x3e80000000027802 */ /* 0x000fce0000000f00 */
[----:B------:R-:W2:Y:S01]  /*0440*/  MUFU.RCP R19, R19 ;  /* 0x0000001300137308 */ /* 0x000ea20000001000 */
[C---:B-1----:R-:W-:Y:S02]  /*0450*/  FSEL R9, R2.reuse, 1, P1 ;  /* 0x3f80000002097808 */ /* 0x042fe40000800000 */
[----:B------:R-:W-:-:S03]  /*0460*/  FSEL R2, R2, 1, P2 ;  /* 0x3f80000002027808 */ /* 0x000fc60001000000 */
[----:B------:R-:W-:Y:S02]  /*0470*/  @!P3 FMUL R9, R9, 16777216 ;  /* 0x4b8000000909b820 */ /* 0x000fe40000400000 */
[----:B------:R-:W-:Y:S01]  /*0480*/  @!P4 FMUL R2, R2, 16777216 ;  /* 0x4b8000000202c820 */ /* 0x000fe20000400000 */
[----:B-----5:R-:W-:Y:S01]  /*0490*/  FADD R0, -R0, R5 ;  /* 0x0000000500007221 */ /* 0x020fe20000000100 */
[----:B----4-:R-:W-:Y:S01]  /*04a0*/  FADD R4, -R13, R4 ;  /* 0x000000040d047221 */ /* 0x010fe20000000100 */
[----:B0-----:R-:W-:Y:S01]  /*04b0*/  FMUL R9, R18, R9 ;  /* 0x0000000912097220 */ /* 0x001fe20000400000 */
[----:B--2---:R-:W-:-:S03]  /*04c0*/  FMUL R5, R19, R2 ;  /* 0x0000000213057220 */ /* 0x004fc60000400000 */
[----:B------:R-:W-:Y:S01]  /*04d0*/  FMUL R4, R4, R9 ;  /* 0x0000000904047220 */ /* 0x000fe20000400000 */
[----:B------:R-:W-:-:S03]  /*04e0*/  FMUL R5, R0, R5 ;  /* 0x0000000500057220 */ /* 0x000fc60000400000 */
[----:B------:R-:W-:Y:S01]  /*04f0*/  FFMA R4, R4, R16, R15 ;  /* 0x0000001004047223 */ /* 0x000fe2000000000f */
[----:B------:R-:W-:-:S04]  /*0500*/  FFMA R5, R5, R17, R14 ;  /* 0x0000001105057223 */ /* 0x000fc8000000000e */
[C---:B------:R-:W-:Y:S02]  /*0510*/  FSETP.GEU.AND P1, PT, R4.reuse, RZ, PT ;  /* 0x000000ff0400720b */ /* 0x040fe40003f2e000 */
[C---:B------:R-:W-:Y:S02]  /*0520*/  FSETP.GEU.AND P2, PT, R5.reuse, RZ, PT ;  /* 0x000000ff0500720b */ /* 0x040fe40003f4e000 */
[----:B------:R-:W-:Y:S02]  /*0530*/  FSEL R4, R4, RZ, P1 ;  /* 0x000000ff04047208 */ /* 0x000fe40000800000 */
[----:B------:R-:W-:Y:S01]  /*0540*/  FSEL R5, R5, RZ, P2 ;  /* 0x000000ff05057208 */ /* 0x000fe20001000000 */
[----:B------:R-:W-:Y:S08]  /*0550*/  @P0 EXIT ;  /* 0x000000000000094d */ /* 0x000ff00003800000 */
[----:B------:R-:W-:Y:S01]  /*0560*/  STG.E.64 desc[UR4][R6.64], R4 ;  /* 0x0000000406007986 */ /* 0x000fe2000c101b04 */
[----:B------:R-:W-:Y:S05]  /*0570*/  EXIT ;  /* 0x000000000000794d */ /* 0x000fea0003800000 */
.L_x_0:
[----:B------:R-:W-:-:S00]  /*0580*/  BRA `(.L_x_0) ;  /* 0xfffffffc00fc7947 */ /* 0x000fc0000383ffff */
[----:B------:R-:W-:-:S00]  /*0590*/  NOP ;  /* 0x0000000000007918 */ /* 0x000fc00000000000 */
        /* <DEDUP_REMOVED lines=14> */
.L_x_1:


//--------------------- .nv.global.init           --------------------------
	.section	.nv.global.init,"aw",@progbits
.nv.global.init:
	.type		_$_str,@object
	.size		_$_str,(_$_str_$_2 - _$_str)
_$_str:
        /*0000*/ 	.byte	0x5f, 0x5f, 0x43, 0x55, 0x44, 0x41, 0x5f, 0x46, 0x54, 0x5a, 0x00
	.type		_$_str_$_2,@object
	.size		_$_str_$_2,(.L_1 - _$_str_$_2)
_$_str_$_2:
        /*000b*/ 	.byte	0x5f, 0x5f, 0x43, 0x55, 0x44, 0x41, 0x5f, 0x50, 0x52, 0x45, 0x43, 0x5f, 0x53, 0x51, 0x52, 0x54
        /*001b*/ 	.byte	0x00
.L_1:


//--------------------- .nv.constant0.triton_poi_fused__native_batch_norm_legit_no_training_relu_1 --------------------------
	.section	.nv.constant0.triton_poi_fused__native_batch_norm_legit_no_training_relu_1,"a",@progbits
	.sectionflags	@""
	.align	4
.nv.constant0.triton_poi_fused__native_batch_norm_legit_no_training_relu_1:
	.zero		580
